	.headerflags	@"EF_CUDA_TEXMODE_UNIFIED EF_CUDA_64BIT_ADDRESS EF_CUDA_ACCELERATORS EF_CUDA_SM90 EF_CUDA_VIRTUAL_SM(EF_CUDA_SM90)"
	.elftype	@"ET_EXEC"


//--------------------- .nv.info                  --------------------------
	.section	.nv.info,"",@"SHT_CUDA_INFO"
	.align	4


	//----- nvinfo : EIATTR_REGCOUNT
	.align		4
        /*0000*/ 	.byte	0x04, 0x2f
        /*0002*/ 	.short	(.L_1 - .L_0)
	.align		4
.L_0:
        /*0004*/ 	.word	index@(triton_poi_fused_mul_rsub_0)
        /*0008*/ 	.word	0x00000020


	//----- nvinfo : EIATTR_MIN_STACK_SIZE
	.align		4
.L_1:
        /*000c*/ 	.byte	0x04, 0x12
        /*000e*/ 	.short	(.L_3 - .L_2)
	.align		4
.L_2:
        /*0010*/ 	.word	index@(triton_poi_fused_mul_rsub_0)
        /*0014*/ 	.word	0x00000000


	//----- nvinfo : EIATTR_FRAME_SIZE
	.align		4
.L_3:
        /*0018*/ 	.byte	0x04, 0x11
        /*001a*/ 	.short	(.L_5 - .L_4)
	.align		4
.L_4:
        /*001c*/ 	.word	index@(triton_poi_fused_mul_rsub_0)
        /*0020*/ 	.word	0x00000000


	//----- nvinfo : EIATTR_MIN_STACK_SIZE
	.align		4
.L_5:
        /*0024*/ 	.byte	0x04, 0x12
        /*0026*/ 	.short	(.L_7 - .L_6)
	.align		4
.L_6:
        /*0028*/ 	.word	index@(triton_poi_fused_mul_rsub_0)
        /*002c*/ 	.word	0x00000000
.L_7:


//--------------------- .nv.info.triton_poi_fused_mul_rsub_0 --------------------------
	.section	.nv.info.triton_poi_fused_mul_rsub_0,"",@"SHT_CUDA_INFO"
	.sectionflags	@""
	.align	4


	//----- nvinfo : EIATTR_CUDA_API_VERSION
	.align		4
        /*0000*/ 	.byte	0x04, 0x37
        /*0002*/ 	.short	(.L_9 - .L_8)
.L_8:
        /*0004*/ 	.word	0x0000007c


	//----- nvinfo : EIATTR_KPARAM_INFO
	.align		4
.L_9:
        /*0008*/ 	.byte	0x04, 0x17
        /*000a*/ 	.short	(.L_11 - .L_10)
.L_10:
        /*000c*/ 	.word	0x00000000
        /*0010*/ 	.short	0x0004
        /*0012*/ 	.short	0x0020
        /*0014*/ 	.byte	0x00, 0xf0, 0x11, 0x00


	//----- nvinfo : EIATTR_KPARAM_INFO
	.align		4
.L_11:
        /*0018*/ 	.byte	0x04, 0x17
        /*001a*/ 	.short	(.L_13 - .L_12)
.L_12:
        /*001c*/ 	.word	0x00000000
        /*0020*/ 	.short	0x0003
        /*0022*/ 	.short	0x0018
        /*0024*/ 	.byte	0x00, 0xf4, 0x21, 0x00


	//----- nvinfo : EIATTR_KPARAM_INFO
	.align		4
.L_13:
        /*0028*/ 	.byte	0x04, 0x17
        /*002a*/ 	.short	(.L_15 - .L_14)
.L_14:
        /*002c*/ 	.word	0x00000000
        /*0030*/ 	.short	0x0002
        /*0032*/ 	.short	0x0010
        /*0034*/ 	.byte	0x00, 0xf4, 0x21, 0x00


	//----- nvinfo : EIATTR_KPARAM_INFO
	.align		4
.L_15:
        /*0038*/ 	.byte	0x04, 0x17
        /*003a*/ 	.short	(.L_17 - .L_16)
.L_16:
        /*003c*/ 	.word	0x00000000
        /*0040*/ 	.short	0x0001
        /*0042*/ 	.short	0x0008
        /*0044*/ 	.byte	0x00, 0xf4, 0x21, 0x00


	//----- nvinfo : EIATTR_KPARAM_INFO
	.align		4
.L_17:
        /*0048*/ 	.byte	0x04, 0x17
        /*004a*/ 	.short	(.L_19 - .L_18)
.L_18:
        /*004c*/ 	.word	0x00000000
        /*0050*/ 	.short	0x0000
        /*0052*/ 	.short	0x0000
        /*0054*/ 	.byte	0x00, 0xf4, 0x21, 0x00


	//----- nvinfo : EIATTR_SPARSE_MMA_MASK
	.align		4
.L_19:
        /*0058*/ 	.byte	0x03, 0x50
        /*005a*/ 	.short	0x0000


	//----- nvinfo : EIATTR_MAXREG_COUNT
	.align		4
        /*005c*/ 	.byte	0x03, 0x1b
        /*005e*/ 	.short	0x00ff


	//----- nvinfo : EIATTR_EXIT_INSTR_OFFSETS
	.align		4
        /*0060*/ 	.byte	0x04, 0x1c
        /*0062*/ 	.short	(.L_21 - .L_20)


	//   ....[0]....
.L_20:
        /*0064*/ 	.word	0x000002f0


	//----- nvinfo : EIATTR_REQNTID
	.align		4
.L_21:
        /*0068*/ 	.byte	0x04, 0x10
        /*006a*/ 	.short	(.L_23 - .L_22)
.L_22:
        /*006c*/ 	.word	0x00000080
        /*0070*/ 	.word	0x00000001
        /*0074*/ 	.word	0x00000001


	//----- nvinfo : EIATTR_CBANK_PARAM_SIZE
	.align		4
.L_23:
        /*0078*/ 	.byte	0x03, 0x19
        /*007a*/ 	.short	0x0024


	//----- nvinfo : EIATTR_PARAM_CBANK
	.align		4
        /*007c*/ 	.byte	0x04, 0x0a
        /*007e*/ 	.short	(.L_25 - .L_24)
	.align		4
.L_24:
        /*0080*/ 	.word	index@(.nv.constant0.triton_poi_fused_mul_rsub_0)
        /*0084*/ 	.short	0x0210
        /*0086*/ 	.short	0x0024


	//----- nvinfo : EIATTR_SW_WAR
	.align		4
.L_25:
        /*0088*/ 	.byte	0x04, 0x36
        /*008a*/ 	.short	(.L_27 - .L_26)
.L_26:
        /*008c*/ 	.word	0x00000008
.L_27:


//--------------------- .nv.callgraph             --------------------------
	.section	.nv.callgraph,"",@"SHT_CUDA_CALLGRAPH"
	.align	4
	.sectionentsize	8
	.align		4
        /*0000*/ 	.word	0x00000000
	.align		4
        /*0004*/ 	.word	0xffffffff
	.align		4
        /*0008*/ 	.word	0x00000000
	.align		4
        /*000c*/ 	.word	0xfffffffe
	.align		4
        /*0010*/ 	.word	0x00000000
	.align		4
        /*0014*/ 	.word	0xfffffffd
	.align		4
        /*0018*/ 	.word	0x00000000
	.align		4
        /*001c*/ 	.word	0xfffffffc


//--------------------- .text.triton_poi_fused_mul_rsub_0 --------------------------
	.section	.text.triton_poi_fused_mul_rsub_0,"ax",@progbits
	.align	128
        .global         triton_poi_fused_mul_rsub_0
        .type           triton_poi_fused_mul_rsub_0,@function
        .size           triton_poi_fused_mul_rsub_0,(.L_x_1 - triton_poi_fused_mul_rsub_0)
        .other          triton_poi_fused_mul_rsub_0,@"STO_CUDA_ENTRY STV_DEFAULT"
triton_poi_fused_mul_rsub_0:
.text.triton_poi_fused_mul_rsub_0:
[----:B------:R-:W-:Y:S01]  /*0000*/  LDC R1, c[0x0][0x28] ;  /* 0x00000a00ff017b82 */ /* 0x000fe20000000800 */
[----:B------:R-:W1:Y:S07]  /*0010*/  S2R R0, SR_TID.X ;  /* 0x0000000000007919 */ /* 0x000e6e0000002100 */
[----:B------:R-:W2:Y:S01]  /*0020*/  LDC.64 R26, c[0x0][0x218] ;  /* 0x00008600ff1a7b82 */ /* 0x000ea20000000a00 */
[----:B------:R-:W-:Y:S01]  /*0030*/  ULDC.64 UR4, c[0x0][0x208] ;  /* 0x0000820000047ab9 */ /* 0x000fe20000000a00 */
[----:B------:R-:W3:Y:S06]  /*0040*/  S2R R23, SR_CTAID.X ;  /* 0x0000000000177919 */ /* 0x000eec0000002500 */
[----:B------:R-:W4:Y:S08]  /*0050*/  LDC.64 R24, c[0x0][0x210] ;  /* 0x00008400ff187b82 */ /* 0x000f300000000a00 */
[----:B------:R-:W5:Y:S08]  /*0060*/  LDC.64 R2, c[0x0][0x220] ;  /* 0x00008800ff027b82 */ /* 0x000f700000000a00 */
[----:B------:R-:W5:Y:S01]  /*0070*/  LDC.64 R20, c[0x0][0x228] ;  /* 0x00008a00ff147b82 */ /* 0x000f620000000a00 */
[----:B-1----:R-:W-:-:S04]  /*0080*/  SHF.L.U32 R0, R0, 0x2, RZ ;  /* 0x0000000200007819 */ /* 0x002fc800000006ff */
[----:B------:R-:W-:-:S04]  /*0090*/  LOP3.LUT R0, R0, 0x1fc, RZ, 0xc0, !PT ;  /* 0x000001fc00007812 */ /* 0x000fc800078ec0ff */
[----:B---3--:R-:W-:-:S05]  /*00a0*/  LEA R23, R23, R0, 0xa ;  /* 0x0000000017177211 */ /* 0x008fca00078e50ff */
[----:B--2---:R-:W-:-:S04]  /*00b0*/  IMAD.WIDE R26, R23, 0x4, R26 ;  /* 0x00000004171a7825 */ /* 0x004fc800078e021a */
[C---:B----4-:R-:W-:Y:S01]  /*00c0*/  IMAD.WIDE R24, R23.reuse, 0x4, R24 ;  /* 0x0000000417187825 */ /* 0x050fe200078e0218 */
[----:B------:R-:W2:Y:S04]  /*00d0*/  LDG.E.128 R16, desc[UR4][R26.64] ;  /* 0x000000041a107981 */ /* 0x000ea8000c1e1d00 */
[----:B------:R-:W3:Y:S04]  /*00e0*/  LDG.E.128 R12, desc[UR4][R24.64] ;  /* 0x00000004180c7981 */ /* 0x000ee8000c1e1d00 */
[----:B------:R-:W4:Y:S04]  /*00f0*/  LDG.E.128 R4, desc[UR4][R26.64+0x800] ;  /* 0x000800041a047981 */ /* 0x000f28000c1e1d00 */
[----:B------:R-:W4:Y:S01]  /*0100*/  LDG.E.128 R8, desc[UR4][R24.64+0x800] ;  /* 0x0008000418087981 */ /* 0x000f22000c1e1d00 */
[----:B-----5:R-:W-:-:S04]  /*0110*/  IMAD.WIDE R2, R23, 0x4, R2 ;  /* 0x0000000417027825 */ /* 0x020fc800078e0202 */
[----:B0-----:R-:W-:-:S04]  /*0120*/  IMAD.WIDE R20, R23, 0x4, R20 ;  /* 0x0000000417147825 */ /* 0x001fc800078e0214 */
[----:B--2---:R-:W-:Y:S01]  /*0130*/  FADD R0, -R17, 1 ;  /* 0x3f80000011007421 */ /* 0x004fe20000000100 */
[----:B------:R-:W-:Y:S01]  /*0140*/  FADD R29, -R16, 1 ;  /* 0x3f800000101d7421 */ /* 0x000fe20000000100 */
[C---:B---3--:R-:W-:Y:S02]  /*0150*/  FMUL R17, R13.reuse, R17 ;  /* 0x000000110d117220 */ /* 0x048fe40000400000 */
[----:B------:R-:W-:Y:S01]  /*0160*/  FMUL R13, R13, R0 ;  /* 0x000000000d0d7220 */ /* 0x000fe20000400000 */
[----:B------:R-:W-:Y:S01]  /*0170*/  FADD R0, -R19, 1 ;  /* 0x3f80000013007421 */ /* 0x000fe20000000100 */
[C---:B------:R-:W-:Y:S01]  /*0180*/  FMUL R19, R15.reuse, R19 ;  /* 0x000000130f137220 */ /* 0x040fe20000400000 */
[C---:B------:R-:W-:Y:S01]  /*0190*/  FMUL R16, R12.reuse, R16 ;  /* 0x000000100c107220 */ /* 0x040fe20000400000 */
[----:B------:R-:W-:Y:S01]  /*01a0*/  FMUL R12, R12, R29 ;  /* 0x0000001d0c0c7220 */ /* 0x000fe20000400000 */
[----:B------:R-:W-:Y:S01]  /*01b0*/  FMUL R15, R15, R0 ;  /* 0x000000000f0f7220 */ /* 0x000fe20000400000 */
[----:B----4-:R-:W-:Y:S01]  /*01c0*/  FADD R0, -R5, 1 ;  /* 0x3f80000005007421 */ /* 0x010fe20000000100 */
[C---:B------:R-:W-:Y:S01]  /*01d0*/  FMUL R5, R9.reuse, R5 ;  /* 0x0000000509057220 */ /* 0x040fe20000400000 */
[----:B------:R-:W-:Y:S01]  /*01e0*/  FADD R29, -R18, 1 ;  /* 0x3f800000121d7421 */ /* 0x000fe20000000100 */
[----:B------:R-:W-:Y:S01]  /*01f0*/  FADD R25, -R4, 1 ;  /* 0x3f80000004197421 */ /* 0x000fe20000000100 */
[----:B------:R-:W-:Y:S01]  /*0200*/  FMUL R9, R9, R0 ;  /* 0x0000000009097220 */ /* 0x000fe20000400000 */
[----:B------:R-:W-:Y:S01]  /*0210*/  FADD R23, -R6, 1 ;  /* 0x3f80000006177421 */ /* 0x000fe20000000100 */
[----:B------:R-:W-:Y:S01]  /*0220*/  FADD R0, -R7, 1 ;  /* 0x3f80000007007421 */ /* 0x000fe20000000100 */
[----:B------:R-:W-:Y:S01]  /*0230*/  FMUL R18, R14, R18 ;  /* 0x000000120e127220 */ /* 0x000fe20000400000 */
[----:B------:R-:W-:Y:S01]  /*0240*/  FMUL R4, R8, R4 ;  /* 0x0000000408047220 */ /* 0x000fe20000400000 */
[----:B------:R-:W-:Y:S01]  /*0250*/  FMUL R6, R10, R6 ;  /* 0x000000060a067220 */ /* 0x000fe20000400000 */
[C---:B------:R-:W-:Y:S01]  /*0260*/  FMUL R7, R11.reuse, R7 ;  /* 0x000000070b077220 */ /* 0x040fe20000400000 */
[----:B------:R-:W-:Y:S01]  /*0270*/  FMUL R14, R14, R29 ;  /* 0x0000001d0e0e7220 */ /* 0x000fe20000400000 */
[----:B------:R-:W-:Y:S01]  /*0280*/  FMUL R8, R8, R25 ;  /* 0x0000001908087220 */ /* 0x000fe20000400000 */
[----:B------:R-:W-:Y:S01]  /*0290*/  FMUL R10, R10, R23 ;  /* 0x000000170a0a7220 */ /* 0x000fe20000400000 */
[----:B------:R-:W-:Y:S01]  /*02a0*/  FMUL R11, R11, R0 ;  /* 0x000000000b0b7220 */ /* 0x000fe20000400000 */
[----:B------:R-:W-:Y:S04]  /*02b0*/  STG.E.128 desc[UR4][R2.64], R16 ;  /* 0x0000001002007986 */ /* 0x000fe8000c101d04 */
[----:B------:R-:W-:Y:S04]  /*02c0*/  STG.E.128 desc[UR4][R2.64+0x800], R4 ;  /* 0x0008000402007986 */ /* 0x000fe8000c101d04 */
[----:B------:R-:W-:Y:S04]  /*02d0*/  STG.E.128 desc[UR4][R20.64], R12 ;  /* 0x0000000c14007986 */ /* 0x000fe8000c101d04 */
[----:B------:R-:W-:Y:S01]  /*02e0*/  STG.E.128 desc[UR4][R20.64+0x800], R8 ;  /* 0x0008000814007986 */ /* 0x000fe2000c101d04 */
[----:B------:R-:W-:Y:S05]  /*02f0*/  EXIT ;  /* 0x000000000000794d */ /* 0x000fea0003800000 */
.L_x_0:
[----:B------:R-:W-:-:S00]  /*0300*/  BRA `(.L_x_0) ;  /* 0xfffffffc00fc7947 */ /* 0x000fc0000383ffff */
[----:B------:R-:W-:-:S00]  /*0310*/  NOP ;  /* 0x0000000000007918 */ /* 0x000fc00000000000 */
        /* <DEDUP_REMOVED lines=14> */
.L_x_1:


//--------------------- .nv.constant0.triton_poi_fused_mul_rsub_0 --------------------------
	.section	.nv.constant0.triton_poi_fused_mul_rsub_0,"a",@progbits
	.sectionflags	@""
	.align	4
.nv.constant0.triton_poi_fused_mul_rsub_0:
	.zero		564
